def matmul_kernel(
    a_ptr,
    b_ptr,
    c_ptr,
    M,
    N,
    K,
    stride_am,
    stride_ak,
    stride_bk,
    stride_bn,
    stride_cm,
    stride_cn,
    BLOCK_M: tl.constexpr,
    BLOCK_N: tl.constexpr,
    BLOCK_K: tl.constexpr,
    GROUP_M: tl.constexpr,
):
    pid = tl.program_id(axis=0)
    num_pid_m = tl.cdiv(M, BLOCK_M)
    num_pid_n = tl.cdiv(N, BLOCK_N)
    num_pid_in_group = GROUP_M * num_pid_n
    group_id = pid // num_pid_in_group
    first_pid_m = group_id * GROUP_M
    group_size_m = min(num_pid_m - first_pid_m, GROUP_M)
    pid_m = first_pid_m + ((pid % num_pid_in_group) % group_size_m)
    pid_n = (pid % num_pid_in_group) // group_size_m

    offs_am = (pid_m * BLOCK_M + tl.arange(0, BLOCK_M)) % M
    offs_bn = (pid_n * BLOCK_N + tl.arange(0, BLOCK_N)) % N
    offs_k = tl.arange(0, BLOCK_K)
    a_ptrs = a_ptr + offs_am[:, None] * stride_am + offs_k[None, :] * stride_ak
    b_ptrs = b_ptr + offs_k[:, None] * stride_bk + offs_bn[None, :] * stride_bn

    acc = tl.zeros((BLOCK_M, BLOCK_N), dtype=tl.float32)
    for kk in range(0, tl.cdiv(K, BLOCK_K)):
        a = tl.load(a_ptrs, mask=offs_k[None, :] < K - kk * BLOCK_K, other=0.0)
        b = tl.load(b_ptrs, mask=offs_k[:, None] < K - kk * BLOCK_K, other=0.0)
        acc = tl.dot(a, b, acc)
        a_ptrs += BLOCK_K * stride_ak
        b_ptrs += BLOCK_K * stride_bk

    c = acc.to(c_ptr.dtype.element_ty)
    offs_cm = pid_m * BLOCK_M + tl.arange(0, BLOCK_M)
    offs_cn = pid_n * BLOCK_N + tl.arange(0, BLOCK_N)
    c_ptrs = c_ptr + offs_cm[:, None] * stride_cm + offs_cn[None, :] * stride_cn
    mask = (offs_cm[:, None] < M) & (offs_cn[None, :] < N)
    tl.store(c_ptrs, c, mask=mask)

# config = {"BLOCK_K": 32, "BLOCK_M": 32, "BLOCK_N": 32, "GROUP_M": 8, "arch": "sm_90", "dtype": "fp16", "num_ctas": 1, "num_stages": 2, "num_warps": 8}
# arch = sm_90


// ===== COMPILED SASS (sm_90a) =====

	.target	sm_90a

	.elftype	@"ET_EXEC"


//--------------------- .note.nv.tkinfo           --------------------------
	.section	.note.nv.tkinfo,"",@"SHT_NOTE"
	.sectionflags	@"SHF_NOTE_NV_TKINFO"
	.tkinfo
        /*0018*/ 	.word	0x00000002
        /*0030*/ 	.string	""
        /*0030*/ 	.string	"ptxas"
        /*0030*/ 	.string	"Cuda compilation tools, release 13.0, V13.0.88"
        /*0030*/ 	.string	"Build cuda_13.0.r13.0/compiler.36424714_0"
        /*0030*/ 	.string	"-v  -suppress-debug-info  -lineinfo  -arch sm_90a "



//--------------------- .note.nv.cuinfo           --------------------------
	.section	.note.nv.cuinfo,"",@"SHT_NOTE"
	.sectionflags	@"SHF_NOTE_NV_CUINFO"
        /*0018*/ 	.short	0x0002
        /*001a*/ 	.short	0x005a
        /*001c*/ 	.short	0x0082
	.zero		2


//--------------------- .nv.info                  --------------------------
	.section	.nv.info,"",@"SHT_CUDA_INFO"
	.align	4


	//----- nvinfo : EIATTR_REGCOUNT
	.align		4
        /*0000*/ 	.byte	0x04, 0x2f
        /*0002*/ 	.short	(.L_1 - .L_0)
	.align		4
.L_0:
        /*0004*/ 	.word	index@(matmul_kernel)
        /*0008*/ 	.word	0x0000003e


	//----- nvinfo : EIATTR_FRAME_SIZE
	.align		4
.L_1:
        /*000c*/ 	.byte	0x04, 0x11
        /*000e*/ 	.short	(.L_3 - .L_2)
	.align		4
.L_2:
        /*0010*/ 	.word	index@(matmul_kernel)
        /*0014*/ 	.word	0x00000000


	//----- nvinfo : EIATTR_MIN_STACK_SIZE
	.align		4
.L_3:
        /*0018*/ 	.byte	0x04, 0x12
        /*001a*/ 	.short	(.L_5 - .L_4)
	.align		4
.L_4:
        /*001c*/ 	.word	index@(matmul_kernel)
        /*0020*/ 	.word	0x00000000
.L_5:


//--------------------- .nv.compat                --------------------------
	.section	.nv.compat,"",@"SHT_CUDA_COMPAT_INFO"
	.align	4
        /*0000*/ 	.byte	0x02, 0x09, 0x01, 0x00, 0x02, 0x02, 0x01, 0x00, 0x02, 0x05, 0x05, 0x00, 0x03, 0x07, 0x01, 0x01
        /*0010*/ 	.byte	0x02, 0x03, 0x00, 0x00, 0x02, 0x06, 0x01, 0x00, 0x04, 0x0b, 0x08, 0x00, 0x00, 0x00, 0x00, 0x00
        /*0020*/ 	.byte	0x00, 0x00, 0x00, 0x00


//--------------------- .nv.info.matmul_kernel    --------------------------
	.section	.nv.info.matmul_kernel,"",@"SHT_CUDA_INFO"
	.sectionflags	@""
	.align	4


	//----- nvinfo : EIATTR_CUDA_API_VERSION
	.align		4
        /*0000*/ 	.byte	0x04, 0x37
        /*0002*/ 	.short	(.L_7 - .L_6)
.L_6:
        /*0004*/ 	.word	0x00000082


	//----- nvinfo : EIATTR_KPARAM_INFO
	.align		4
.L_7:
        /*0008*/ 	.byte	0x04, 0x17
        /*000a*/ 	.short	(.L_9 - .L_8)
.L_8:
        /*000c*/ 	.word	0x00000000
        /*0010*/ 	.short	0x000d
        /*0012*/ 	.short	0x0048
        /*0014*/ 	.byte	0x00, 0xf4, 0x21, 0x00


	//----- nvinfo : EIATTR_KPARAM_INFO
	.align		4
.L_9:
        /*0018*/ 	.byte	0x04, 0x17
        /*001a*/ 	.short	(.L_11 - .L_10)
.L_10:
        /*001c*/ 	.word	0x00000000
        /*0020*/ 	.short	0x000c
        /*0022*/ 	.short	0x0040
        /*0024*/ 	.byte	0x00, 0xf4, 0x21, 0x00


	//----- nvinfo : EIATTR_KPARAM_INFO
	.align		4
.L_11:
        /*0028*/ 	.byte	0x04, 0x17
        /*002a*/ 	.short	(.L_13 - .L_12)
.L_12:
        /*002c*/ 	.word	0x00000000
        /*0030*/ 	.short	0x000b
        /*0032*/ 	.short	0x0038
        /*0034*/ 	.byte	0x00, 0xf0, 0x11, 0x00


	//----- nvinfo : EIATTR_KPARAM_INFO
	.align		4
.L_13:
        /*0038*/ 	.byte	0x04, 0x17
        /*003a*/ 	.short	(.L_15 - .L_14)
.L_14:
        /*003c*/ 	.word	0x00000000
        /*0040*/ 	.short	0x000a
        /*0042*/ 	.short	0x0034
        /*0044*/ 	.byte	0x00, 0xf0, 0x11, 0x00


	//----- nvinfo : EIATTR_KPARAM_INFO
	.align		4
.L_15:
        /*0048*/ 	.byte	0x04, 0x17
        /*004a*/ 	.short	(.L_17 - .L_16)
.L_16:
        /*004c*/ 	.word	0x00000000
        /*0050*/ 	.short	0x0009
        /*0052*/ 	.short	0x0030
        /*0054*/ 	.byte	0x00, 0xf0, 0x11, 0x00


	//----- nvinfo : EIATTR_KPARAM_INFO
	.align		4
.L_17:
        /*0058*/ 	.byte	0x04, 0x17
        /*005a*/ 	.short	(.L_19 - .L_18)
.L_18:
        /*005c*/ 	.word	0x00000000
        /*0060*/ 	.short	0x0008
        /*0062*/ 	.short	0x002c
        /*0064*/ 	.byte	0x00, 0xf0, 0x11, 0x00


	//----- nvinfo : EIATTR_KPARAM_INFO
	.align		4
.L_19:
        /*0068*/ 	.byte	0x04, 0x17
        /*006a*/ 	.short	(.L_21 - .L_20)
.L_20:
        /*006c*/ 	.word	0x00000000
        /*0070*/ 	.short	0x0007
        /*0072*/ 	.short	0x0028
        /*0074*/ 	.byte	0x00, 0xf0, 0x11, 0x00


	//----- nvinfo : EIATTR_KPARAM_INFO
	.align		4
.L_21:
        /*0078*/ 	.byte	0x04, 0x17
        /*007a*/ 	.short	(.L_23 - .L_22)
.L_22:
        /*007c*/ 	.word	0x00000000
        /*0080*/ 	.short	0x0006
        /*0082*/ 	.short	0x0024
        /*0084*/ 	.byte	0x00, 0xf0, 0x11, 0x00


	//----- nvinfo : EIATTR_KPARAM_INFO
	.align		4
.L_23:
        /*0088*/ 	.byte	0x04, 0x17
        /*008a*/ 	.short	(.L_25 - .L_24)
.L_24:
        /*008c*/ 	.word	0x00000000
        /*0090*/ 	.short	0x0005
        /*0092*/ 	.short	0x0020
        /*0094*/ 	.byte	0x00, 0xf0, 0x11, 0x00


	//----- nvinfo : EIATTR_KPARAM_INFO
	.align		4
.L_25:
        /*0098*/ 	.byte	0x04, 0x17
        /*009a*/ 	.short	(.L_27 - .L_26)
.L_26:
        /*009c*/ 	.word	0x00000000
        /*00a0*/ 	.short	0x0004
        /*00a2*/ 	.short	0x001c
        /*00a4*/ 	.byte	0x00, 0xf0, 0x11, 0x00


	//----- nvinfo : EIATTR_KPARAM_INFO
	.align		4
.L_27:
        /*00a8*/ 	.byte	0x04, 0x17
        /*00aa*/ 	.short	(.L_29 - .L_28)
.L_28:
        /*00ac*/ 	.word	0x00000000
        /*00b0*/ 	.short	0x0003
        /*00b2*/ 	.short	0x0018
        /*00b4*/ 	.byte	0x00, 0xf0, 0x11, 0x00


	//----- nvinfo : EIATTR_KPARAM_INFO
	.align		4
.L_29:
        /*00b8*/ 	.byte	0x04, 0x17
        /*00ba*/ 	.short	(.L_31 - .L_30)
.L_30:
        /*00bc*/ 	.word	0x00000000
        /*00c0*/ 	.short	0x0002
        /*00c2*/ 	.short	0x0010
        /*00c4*/ 	.byte	0x00, 0xf4, 0x21, 0x00


	//----- nvinfo : EIATTR_KPARAM_INFO
	.align		4
.L_31:
        /*00c8*/ 	.byte	0x04, 0x17
        /*00ca*/ 	.short	(.L_33 - .L_32)
.L_32:
        /*00cc*/ 	.word	0x00000000
        /*00d0*/ 	.short	0x0001
        /*00d2*/ 	.short	0x0008
        /*00d4*/ 	.byte	0x00, 0xf4, 0x21, 0x00


	//----- nvinfo : EIATTR_KPARAM_INFO
	.align		4
.L_33:
        /*00d8*/ 	.byte	0x04, 0x17
        /*00da*/ 	.short	(.L_35 - .L_34)
.L_34:
        /*00dc*/ 	.word	0x00000000
        /*00e0*/ 	.short	0x0000
        /*00e2*/ 	.short	0x0000
        /*00e4*/ 	.byte	0x00, 0xf4, 0x21, 0x00


	//----- nvinfo : EIATTR_SPARSE_MMA_MASK
	.align		4
.L_35:
        /*00e8*/ 	.byte	0x03, 0x50
        /*00ea*/ 	.short	0x0000


	//----- nvinfo : EIATTR_MAXREG_COUNT
	.align		4
        /*00ec*/ 	.byte	0x03, 0x1b
        /*00ee*/ 	.short	0x00ff


	//----- nvinfo : EIATTR_NUM_BARRIERS
	.align		4
        /*00f0*/ 	.byte	0x02, 0x4c
        /*00f2*/ 	.byte	0x01
	.zero		1


	//----- nvinfo : EIATTR_MERCURY_ISA_VERSION
	.align		4
        /*00f4*/ 	.byte	0x03, 0x5f
        /*00f6*/ 	.short	0x0101


	//----- nvinfo : EIATTR_EXIT_INSTR_OFFSETS
	.align		4
        /*00f8*/ 	.byte	0x04, 0x1c
        /*00fa*/ 	.short	(.L_37 - .L_36)


	//   ....[0]....
.L_36:
        /*00fc*/ 	.word	0x00001600


	//   ....[1]....
        /*0100*/ 	.word	0x00001630


	//----- nvinfo : EIATTR_REQNTID
	.align		4
.L_37:
        /*0104*/ 	.byte	0x04, 0x10
        /*0106*/ 	.short	(.L_39 - .L_38)
.L_38:
        /*0108*/ 	.word	0x00000100
        /*010c*/ 	.word	0x00000001
        /*0110*/ 	.word	0x00000001


	//----- nvinfo : EIATTR_CBANK_PARAM_SIZE
	.align		4
.L_39:
        /*0114*/ 	.byte	0x03, 0x19
        /*0116*/ 	.short	0x0050


	//----- nvinfo : EIATTR_PARAM_CBANK
	.align		4
        /*0118*/ 	.byte	0x04, 0x0a
        /*011a*/ 	.short	(.L_41 - .L_40)
	.align		4
.L_40:
        /*011c*/ 	.word	index@(.nv.constant0.matmul_kernel)
        /*0120*/ 	.short	0x0210
        /*0122*/ 	.short	0x0050


	//----- nvinfo : EIATTR_SW_WAR
	.align		4
.L_41:
        /*0124*/ 	.byte	0x04, 0x36
        /*0126*/ 	.short	(.L_43 - .L_42)
.L_42:
        /*0128*/ 	.word	0x00000008
.L_43:


//--------------------- .nv.callgraph             --------------------------
	.section	.nv.callgraph,"",@"SHT_CUDA_CALLGRAPH"
	.align	4
	.sectionentsize	8
	.align		4
        /*0000*/ 	.word	0x00000000
	.align		4
        /*0004*/ 	.word	0xffffffff
	.align		4
        /*0008*/ 	.word	0x00000000
	.align		4
        /*000c*/ 	.word	0xfffffffe
	.align		4
        /*0010*/ 	.word	0x00000000
	.align		4
        /*0014*/ 	.word	0xfffffffd
	.align		4
        /*0018*/ 	.word	0x00000000
	.align		4
        /*001c*/ 	.word	0xfffffffc


//--------------------- .text.matmul_kernel       --------------------------
	.section	.text.matmul_kernel,"ax",@progbits
	.align	128
        .global         matmul_kernel
        .type           matmul_kernel,@function
        .size           matmul_kernel,(.L_x_3 - matmul_kernel)
        .other          matmul_kernel,@"STO_CUDA_ENTRY STV_DEFAULT"
matmul_kernel:
.text.matmul_kernel:
[----:B------:R-:W-:Y:S08]  /*0000*/  LDC R1, c[0x0][0x28] ;  /* 0x00000a00ff017b82 */ /* 0x000ff00000000800 */
[----:B------:R-:W0:Y:S01]  /*0010*/  LDC.64 R16, c[0x0][0x228] ;  /* 0x00008a00ff107b82 */ /* 0x000e220000000a00 */
[----:B------:R-:W1:Y:S01]  /*0020*/  S2R R5, SR_CTAID.X ;  /* 0x0000000000057919 */ /* 0x000e620000002500 */
[----:B------:R-:W-:Y:S01]  /*0030*/  UMOV UR4, 0x400 ;  /* 0x0000040000047882 */ /* 0x000fe20000000000 */
[----:B------:R-:W-:Y:S01]  /*0040*/  ULDC.64 UR6, c[0x0][0x208] ;  /* 0x0000820000067ab9 */ /* 0x000fe20000000a00 */
[----:B------:R-:W2:Y:S04]  /*0050*/  S2R R11, SR_TID.X ;  /* 0x00000000000b7919 */ /* 0x000ea80000002100 */
[----:B------:R-:W3:Y:S08]  /*0060*/  LDC R40, c[0x0][0x230] ;  /* 0x00008c00ff287b82 */ /* 0x000ef00000000800 */
[----:B------:R-:W4:Y:S01]  /*0070*/  S2UR UR5, SR_CgaCtaId ;  /* 0x00000000000579c3 */ /* 0x000f220000008800 */
[----:B0-----:R-:W-:-:S05]  /*0080*/  VIADD R0, R17, 0x1f ;  /* 0x0000001f11007836 */ /* 0x001fca0000000000 */
[----:B------:R-:W-:Y:S01]  /*0090*/  SHF.R.S32.HI R3, RZ, 0x1f, R0 ;  /* 0x0000001fff037819 */ /* 0x000fe20000011400 */
[----:B---3--:R-:W-:-:S03]  /*00a0*/  VIADD R40, R40, 0x1f ;  /* 0x0000001f28287836 */ /* 0x008fc60000000000 */
[----:B------:R-:W-:Y:S02]  /*00b0*/  LEA.HI R3, R3, R0, RZ, 0x5 ;  /* 0x0000000003037211 */ /* 0x000fe400078f28ff */
[----:B-1----:R-:W-:Y:S02]  /*00c0*/  IABS R8, R5 ;  /* 0x0000000500087213 */ /* 0x002fe40000000000 */
[----:B------:R-:W-:Y:S01]  /*00d0*/  SHF.R.S32.HI R3, RZ, 0x5, R3 ;  /* 0x00000005ff037819 */ /* 0x000fe20000011403 */
[----:B----4-:R-:W-:-:S04]  /*00e0*/  ULEA UR4, UR5, UR4, 0x18 ;  /* 0x0000000405047291 */ /* 0x010fc8000f8ec03f */
[----:B------:R-:W-:-:S05]  /*00f0*/  IMAD.SHL.U32 R4, R3, 0x8, RZ ;  /* 0x0000000803047824 */ /* 0x000fca00078e00ff */
[-C--:B------:R-:W-:Y:S02]  /*0100*/  IABS R7, R4.reuse ;  /* 0x0000000400077213 */ /* 0x080fe40000000000 */
[----:B------:R-:W-:Y:S02]  /*0110*/  IABS R10, R4 ;  /* 0x00000004000a7213 */ /* 0x000fe40000000000 */
[----:B------:R-:W0:Y:S08]  /*0120*/  I2F.RP R0, R7 ;  /* 0x0000000700007306 */ /* 0x000e300000209400 */
[----:B0-----:R-:W0:Y:S02]  /*0130*/  MUFU.RCP R0, R0 ;  /* 0x0000000000007308 */ /* 0x001e240000001000 */
[----:B0-----:R-:W-:-:S02]  /*0140*/  VIADD R2, R0, 0xffffffe ;  /* 0x0ffffffe00027836 */ /* 0x001fc40000000000 */
[----:B------:R-:W-:-:S04]  /*0150*/  IMAD.MOV R0, RZ, RZ, -R10 ;  /* 0x000000ffff007224 */ /* 0x000fc800078e0a0a */
[----:B------:R0:W1:Y:S02]  /*0160*/  F2I.FTZ.U32.TRUNC.NTZ R3, R2 ;  /* 0x0000000200037305 */ /* 0x000064000021f000 */
[----:B0-----:R-:W-:Y:S02]  /*0170*/  IMAD.MOV.U32 R2, RZ, RZ, RZ ;  /* 0x000000ffff027224 */ /* 0x001fe400078e00ff */
[----:B-1----:R-:W-:-:S04]  /*0180*/  IMAD.MOV R6, RZ, RZ, -R3 ;  /* 0x000000ffff067224 */ /* 0x002fc800078e0a03 */
[----:B------:R-:W-:Y:S02]  /*0190*/  IMAD R9, R6, R7, RZ ;  /* 0x0000000706097224 */ /* 0x000fe400078e02ff */
[----:B------:R-:W-:Y:S02]  /*01a0*/  IMAD.MOV.U32 R6, RZ, RZ, R8 ;  /* 0x000000ffff067224 */ /* 0x000fe400078e0008 */
[----:B------:R-:W-:-:S06]  /*01b0*/  IMAD.HI.U32 R3, R3, R9, R2 ;  /* 0x0000000903037227 */ /* 0x000fcc00078e0002 */
[----:B------:R-:W-:-:S04]  /*01c0*/  IMAD.HI.U32 R3, R3, R6, RZ ;  /* 0x0000000603037227 */ /* 0x000fc800078e00ff */
[----:B------:R-:W-:-:S05]  /*01d0*/  IMAD R0, R3, R0, R6 ;  /* 0x0000000003007224 */ /* 0x000fca00078e0206 */
[----:B------:R-:W-:-:S13]  /*01e0*/  ISETP.GT.U32.AND P1, PT, R7, R0, PT ;  /* 0x000000000700720c */ /* 0x000fda0003f24070 */
[----:B------:R-:W-:Y:S02]  /*01f0*/  @!P1 IMAD.IADD R0, R0, 0x1, -R7 ;  /* 0x0000000100009824 */ /* 0x000fe400078e0a07 */
[----:B------:R-:W-:Y:S01]  /*0200*/  @!P1 VIADD R3, R3, 0x1 ;  /* 0x0000000103039836 */ /* 0x000fe20000000000 */
[----:B------:R-:W-:Y:S02]  /*0210*/  ISETP.NE.AND P1, PT, R4, RZ, PT ;  /* 0x000000ff0400720c */ /* 0x000fe40003f25270 */
[----:B------:R-:W-:Y:S02]  /*0220*/  ISETP.GE.U32.AND P0, PT, R0, R7, PT ;  /* 0x000000070000720c */ /* 0x000fe40003f06070 */
[----:B------:R-:W-:-:S04]  /*0230*/  LOP3.LUT R0, R5, R4, RZ, 0x3c, !PT ;  /* 0x0000000405007212 */ /* 0x000fc800078e3cff */
[----:B------:R-:W-:Y:S01]  /*0240*/  ISETP.GE.AND P2, PT, R0, RZ, PT ;  /* 0x000000ff0000720c */ /* 0x000fe20003f46270 */
[----:B------:R-:W-:-:S06]  /*0250*/  VIADD R0, R16, 0x1f ;  /* 0x0000001f10007836 */ /* 0x000fcc0000000000 */
[----:B------:R-:W-:-:S04]  /*0260*/  @P0 VIADD R3, R3, 0x1 ;  /* 0x0000000103030836 */ /* 0x000fc80000000000 */
[----:B------:R-:W-:Y:S01]  /*0270*/  IMAD.MOV.U32 R2, RZ, RZ, R3 ;  /* 0x000000ffff027224 */ /* 0x000fe200078e0003 */
[----:B------:R-:W-:-:S03]  /*0280*/  SHF.R.S32.HI R3, RZ, 0x1f, R0 ;  /* 0x0000001fff037819 */ /* 0x000fc60000011400 */
[----:B------:R-:W-:Y:S01]  /*0290*/  @!P2 IMAD.MOV R2, RZ, RZ, -R2 ;  /* 0x000000ffff02a224 */ /* 0x000fe200078e0a02 */
[----:B------:R-:W-:Y:S02]  /*02a0*/  @!P1 LOP3.LUT R2, RZ, R4, RZ, 0x33, !PT ;  /* 0x00000004ff029212 */ /* 0x000fe400078e33ff */
[----:B------:R-:W-:-:S03]  /*02b0*/  LEA.HI R3, R3, R0, RZ, 0x5 ;  /* 0x0000000003037211 */ /* 0x000fc600078f28ff */
[----:B------:R-:W-:Y:S02]  /*02c0*/  IMAD.SHL.U32 R13, R2, 0x8, RZ ;  /* 0x00000008020d7824 */ /* 0x000fe400078e00ff */
[----:B------:R-:W-:-:S03]  /*02d0*/  IMAD.MOV R2, RZ, RZ, -R2 ;  /* 0x000000ffff027224 */ /* 0x000fc600078e0a02 */
[----:B------:R-:W-:Y:S01]  /*02e0*/  LEA.HI.SX32 R3, R3, -R13, 0x1b ;  /* 0x8000000d03037211 */ /* 0x000fe200078fdaff */
[----:B------:R-:W-:-:S03]  /*02f0*/  IMAD R4, R4, R2, R5 ;  /* 0x0000000204047224 */ /* 0x000fc600078e0205 */
[----:B------:R-:W-:Y:S02]  /*0300*/  VIMNMX R15, R3, 0x8, PT ;  /* 0x00000008030f7848 */ /* 0x000fe40003fe0100 */
[----:B------:R-:W-:Y:S02]  /*0310*/  IABS R9, R4 ;  /* 0x0000000400097213 */ /* 0x000fe40000000000 */
[----:B------:R-:W-:-:S04]  /*0320*/  IABS R7, R15 ;  /* 0x0000000f00077213 */ /* 0x000fc80000000000 */
[----:B------:R-:W0:Y:S08]  /*0330*/  I2F.RP R0, R7 ;  /* 0x0000000700007306 */ /* 0x000e300000209400 */
[----:B0-----:R-:W0:Y:S02]  /*0340*/  MUFU.RCP R0, R0 ;  /* 0x0000000000007308 */ /* 0x001e240000001000 */
[----:B0-----:R-:W-:-:S06]  /*0350*/  VIADD R3, R0, 0xffffffe ;  /* 0x0ffffffe00037836 */ /* 0x001fcc0000000000 */
[----:B------:R-:W0:Y:S02]  /*0360*/  F2I.FTZ.U32.TRUNC.NTZ R3, R3 ;  /* 0x0000000300037305 */ /* 0x000e24000021f000 */
[----:B0-----:R-:W-:-:S04]  /*0370*/  IMAD.MOV R6, RZ, RZ, -R3 ;  /* 0x000000ffff067224 */ /* 0x001fc800078e0a03 */
[----:B------:R-:W-:Y:S01]  /*0380*/  IMAD.MOV.U32 R2, RZ, RZ, R6 ;  /* 0x000000ffff027224 */ /* 0x000fe200078e0006 */
[----:B------:R-:W-:-:S03]  /*0390*/  IABS R6, R15 ;  /* 0x0000000f00067213 */ /* 0x000fc60000000000 */
[----:B------:R-:W-:Y:S02]  /*03a0*/  IMAD R5, R2, R7, RZ ;  /* 0x0000000702057224 */ /* 0x000fe400078e02ff */
[----:B------:R-:W-:Y:S02]  /*03b0*/  IMAD.MOV.U32 R2, RZ, RZ, RZ ;  /* 0x000000ffff027224 */ /* 0x000fe400078e00ff */
[----:B------:R-:W-:Y:S02]  /*03c0*/  IMAD.MOV R0, RZ, RZ, -R6 ;  /* 0x000000ffff007224 */ /* 0x000fe400078e0a06 */
[----:B------:R-:W-:Y:S01]  /*03d0*/  IMAD.HI.U32 R2, R3, R5, R2 ;  /* 0x0000000503027227 */ /* 0x000fe200078e0002 */
[----:B--2---:R-:W-:-:S04]  /*03e0*/  SHF.R.U32.HI R3, RZ, 0x5, R11 ;  /* 0x00000005ff037819 */ /* 0x004fc8000001160b */
[----:B------:R-:W-:Y:S01]  /*03f0*/  SGXT.U32 R3, R3, 0x3 ;  /* 0x000000030303781a */ /* 0x000fe20000000000 */
        /* <DEDUP_REMOVED lines=8> */
[----:B------:R-:W-:-:S07]  /*0480*/  ISETP.GE.AND P2, PT, R0, RZ, PT ;  /* 0x000000ff0000720c */ /* 0x000fce0003f46270 */
[----:B------:R-:W-:Y:S01]  /*0490*/  @P0 VIADD R2, R2, 0x1 ;  /* 0x0000000102020836 */ /* 0x000fe20000000000 */
[----:B------:R-:W-:-:S03]  /*04a0*/  ISETP.GT.AND P0, PT, R40, 0x1f, PT ;  /* 0x0000001f2800780c */ /* 0x000fc60003f04270 */
[----:B------:R-:W-:Y:S01]  /*04b0*/  IMAD.MOV.U32 R6, RZ, RZ, R2 ;  /* 0x000000ffff067224 */ /* 0x000fe200078e0002 */
[----:B------:R-:W-:-:S03]  /*04c0*/  LEA.HI R2, R11, 0x18, RZ, 0x1b ;  /* 0x000000180b027811 */ /* 0x000fc600078fd8ff */
[----:B------:R-:W-:Y:S01]  /*04d0*/  @!P2 IMAD.MOV R6, RZ, RZ, -R6 ;  /* 0x000000ffff06a224 */ /* 0x000fe200078e0a06 */
[----:B------:R-:W-:-:S05]  /*04e0*/  @!P1 LOP3.LUT R6, RZ, R15, RZ, 0x33, !PT ;  /* 0x0000000fff069212 */ /* 0x000fca00078e33ff */
[----:B------:R-:W-:Y:S01]  /*04f0*/  IMAD.MOV R0, RZ, RZ, -R6 ;  /* 0x000000ffff007224 */ /* 0x000fe200078e0a06 */
[----:B------:R-:W-:Y:S01]  /*0500*/  @!P0 PRMT R12, RZ, 0x7610, R12 ;  /* 0x00007610ff0c8816 */ /* 0x000fe2000000000c */
[----:B------:R-:W-:Y:S01]  /*0510*/  IMAD.SHL.U32 R10, R6, 0x20, RZ ;  /* 0x00000020060a7824 */ /* 0x000fe200078e00ff */
[----:B------:R-:W-:Y:S01]  /*0520*/  @!P0 PRMT R18, RZ, 0x7610, R18 ;  /* 0x00007610ff128816 */ /* 0x000fe20000000012 */
[----:B------:R-:W-:Y:S01]  /*0530*/  IMAD R0, R15, R0, R4 ;  /* 0x000000000f007224 */ /* 0x000fe200078e0204 */
[----:B------:R-:W-:Y:S01]  /*0540*/  @!P0 PRMT R12, R12, 0x5410, RZ ;  /* 0x000054100c0c8816 */ /* 0x000fe200000000ff */
[----:B------:R-:W-:Y:S01]  /*0550*/  IMAD.IADD R9, R2, 0x1, R10 ;  /* 0x0000000102097824 */ /* 0x000fe200078e020a */
[C---:B------:R-:W-:Y:S01]  /*0560*/  LOP3.LUT R6, R10.reuse, R3, RZ, 0xfc, !PT ;  /* 0x000000030a067212 */ /* 0x040fe200078efcff */
[----:B------:R-:W-:Y:S01]  /*0570*/  IMAD.IADD R13, R13, 0x1, R0 ;  /* 0x000000010d0d7824 */ /* 0x000fe200078e0200 */
[C---:B------:R-:W-:Y:S01]  /*0580*/  LOP3.LUT R0, R11.reuse, 0x1f, RZ, 0xc0, !PT ;  /* 0x0000001f0b007812 */ /* 0x040fe200078ec0ff */
[C---:B------:R-:W-:Y:S01]  /*0590*/  @!P0 IMAD.SHL.U32 R4, R11.reuse, 0x20, RZ ;  /* 0x000000200b048824 */ /* 0x040fe200078e00ff */
[C-C-:B------:R-:W-:Y:S01]  /*05a0*/  LOP3.LUT R7, R10.reuse, 0x8, R3.reuse, 0xfe, !PT ;  /* 0x000000080a077812 */ /* 0x140fe200078efe03 */
[----:B------:R-:W-:Y:S01]  /*05b0*/  @!P0 IMAD.SHL.U32 R5, R11, 0x40, RZ ;  /* 0x000000400b058824 */ /* 0x000fe200078e00ff */
[----:B------:R-:W-:Y:S01]  /*05c0*/  LOP3.LUT R8, R10, 0x10, R3, 0xfe, !PT ;  /* 0x000000100a087812 */ /* 0x000fe200078efe03 */
[----:B------:R-:W-:Y:S01]  /*05d0*/  IMAD R10, R13, 0x20, R0 ;  /* 0x000000200d0a7824 */ /* 0x000fe200078e0200 */
[----:B------:R-:W-:Y:S01]  /*05e0*/  @!P0 PRMT R18, R18, 0x5410, RZ ;  /* 0x0000541012128816 */ /* 0x000fe200000000ff */
[----:B------:R-:W-:Y:S06]  /*05f0*/  @!P0 BRA `(.L_x_0) ;  /* 0x0000000c00208947 */ /* 0x000fec0003800000 */
[----:B------:R-:W-:Y:S01]  /*0600*/  IABS R12, R17 ;  /* 0x00000011000c7213 */ /* 0x000fe20000000000 */
[----:B------:R-:W0:Y:S01]  /*0610*/  LDC R38, c[0x0][0x238] ;  /* 0x00008e00ff267b82 */ /* 0x000e220000000800 */
[----:B------:R-:W-:Y:S01]  /*0620*/  IABS R13, R16 ;  /* 0x00000010000d7213 */ /* 0x000fe20000000000 */
[----:B------:R-:W-:Y:S01]  /*0630*/  IMAD.SHL.U32 R29, R11, 0x10, RZ ;  /* 0x000000100b1d7824 */ /* 0x000fe200078e00ff */
[----:B------:R-:W1:Y:S01]  /*0640*/  I2F.RP R18, R12 ;  /* 0x0000000c00127306 */ /* 0x000e620000209400 */
[----:B------:R-:W-:Y:S01]  /*0650*/  IABS R20, R9 ;  /* 0x0000000900147213 */ /* 0x000fe20000000000 */
[----:B------:R-:W-:Y:S01]  /*0660*/  ULDC UR5, c[0x0][0x240] ;  /* 0x0000900000057ab9 */ /* 0x000fe20000000800 */
[----:B------:R-:W-:Y:S01]  /*0670*/  IABS R23, R7 ;  /* 0x0000000700177213 */ /* 0x000fe20000000000 */
[----:B------:R-:W-:Y:S01]  /*0680*/  ULDC.64 UR8, c[0x0][0x218] ;  /* 0x0000860000087ab9 */ /* 0x000fe20000000a00 */
[----:B------:R-:W-:Y:S01]  /*0690*/  IABS R25, R6 ;  /* 0x0000000600197213 */ /* 0x000fe20000000000 */
[----:B------:R-:W2:Y:S01]  /*06a0*/  LDC R41, c[0x0][0x23c] ;  /* 0x00008f00ff297b82 */ /* 0x000ea20000000800 */
[----:B------:R-:W-:Y:S01]  /*06b0*/  ISETP.GE.AND P5, PT, R6, RZ, PT ;  /* 0x000000ff0600720c */ /* 0x000fe20003fa6270 */
[----:B------:R-:W3:Y:S01]  /*06c0*/  I2F.RP R19, R13 ;  /* 0x0000000d00137306 */ /* 0x000ee20000209400 */
[----:B------:R-:W-:Y:S01]  /*06d0*/  ISETP.GE.AND P6, PT, R10, RZ, PT ;  /* 0x000000ff0a00720c */ /* 0x000fe20003fc6270 */
[----:B------:R-:W-:Y:S01]  /*06e0*/  ULDC.64 UR10, c[0x0][0x210] ;  /* 0x00008400000a7ab9 */ /* 0x000fe20000000a00 */
[----:B------:R-:W-:-:S05]  /*06f0*/  LOP3.LUT R26, R3, 0x10, RZ, 0xfc, !PT ;  /* 0x00000010031a7812 */ /* 0x000fca00078efcff */
[----:B-1----:R-:W1:Y:S01]  /*0700*/  MUFU.RCP R18, R18 ;  /* 0x0000001200127308 */ /* 0x002e620000001000 */
[-C--:B0-----:R-:W-:Y:S02]  /*0710*/  IMAD R53, R2, R38.reuse, RZ ;  /* 0x0000002602357224 */ /* 0x081fe400078e02ff */
[----:B------:R-:W-:-:S05]  /*0720*/  IMAD R55, R26, R38, RZ ;  /* 0x000000261a377224 */ /* 0x000fca00078e02ff */
[----:B---3--:R-:W0:Y:S01]  /*0730*/  MUFU.RCP R19, R19 ;  /* 0x0000001300137308 */ /* 0x008e220000001000 */
[----:B------:R-:W-:Y:S02]  /*0740*/  IMAD R59, R3, R38, RZ ;  /* 0x00000026033b7224 */ /* 0x000fe400078e02ff */
[----:B--2---:R-:W-:Y:S02]  /*0750*/  IMAD R39, R0, R41, RZ ;  /* 0x0000002900277224 */ /* 0x004fe400078e02ff */
[----:B------:R-:W-:Y:S02]  /*0760*/  IMAD.SHL.U32 R41, R41, 0x20, RZ ;  /* 0x0000002029297824 */ /* 0x000fe400078e00ff */
[----:B-1----:R-:W-:-:S04]  /*0770*/  VIADD R4, R18, 0xffffffe ;  /* 0x0ffffffe12047836 */ /* 0x002fc80000000000 */
[----:B------:R1:W2:Y:S01]  /*0780*/  F2I.FTZ.U32.TRUNC.NTZ R5, R4 ;  /* 0x0000000400057305 */ /* 0x0002a2000021f000 */
[----:B0-----:R-:W-:-:S07]  /*0790*/  VIADD R14, R19, 0xffffffe ;  /* 0x0ffffffe130e7836 */ /* 0x001fce0000000000 */
[----:B------:R0:W3:Y:S01]  /*07a0*/  F2I.FTZ.U32.TRUNC.NTZ R15, R14 ;  /* 0x0000000e000f7305 */ /* 0x0000e2000021f000 */
[----:B-1----:R-:W-:Y:S02]  /*07b0*/  IMAD.MOV.U32 R4, RZ, RZ, RZ ;  /* 0x000000ffff047224 */ /* 0x002fe400078e00ff */
[----:B--2---:R-:W-:Y:S02]  /*07c0*/  IMAD.MOV R21, RZ, RZ, -R5 ;  /* 0x000000ffff157224 */ /* 0x004fe400078e0a05 */
[----:B0-----:R-:W-:Y:S02]  /*07d0*/  IMAD.MOV.U32 R14, RZ, RZ, RZ ;  /* 0x000000ffff0e7224 */ /* 0x001fe400078e00ff */
[----:B------:R-:W-:Y:S02]  /*07e0*/  IMAD R21, R21, R12, RZ ;  /* 0x0000000c15157224 */ /* 0x000fe400078e02ff */
[----:B---3--:R-:W-:Y:S02]  /*07f0*/  IMAD.MOV R22, RZ, RZ, -R15 ;  /* 0x000000ffff167224 */ /* 0x008fe400078e0a0f */
[----:B------:R-:W-:Y:S01]  /*0800*/  IMAD.HI.U32 R4, R5, R21, R4 ;  /* 0x0000001505047227 */ /* 0x000fe200078e0004 */
[----:B------:R-:W-:-:S03]  /*0810*/  IABS R21, R8 ;  /* 0x0000000800157213 */ /* 0x000fc60000000000 */
[----:B------:R-:W-:Y:S01]  /*0820*/  IMAD R19, R22, R13, RZ ;  /* 0x0000000d16137224 */ /* 0x000fe200078e02ff */
[----:B------:R-:W-:-:S03]  /*0830*/  IABS R22, R10 ;  /* 0x0000000a00167213 */ /* 0x000fc60000000000 */
[----:B------:R-:W-:-:S04]  /*0840*/  IMAD.HI.U32 R18, R15, R19, R14 ;  /* 0x000000130f127227 */ /* 0x000fc800078e000e */
[----:B------:R-:W-:Y:S02]  /*0850*/  IMAD.MOV.U32 R19, RZ, RZ, R20 ;  /* 0x000000ffff137224 */ /* 0x000fe400078e0014 */
[----:B------:R-:W-:-:S04]  /*0860*/  IMAD.HI.U32 R14, R4, R21, RZ ;  /* 0x00000015040e7227 */ /* 0x000fc800078e00ff */
[----:B------:R-:W-:-:S04]  /*0870*/  IMAD.HI.U32 R5, R4, R19, RZ ;  /* 0x0000001304057227 */ /* 0x000fc800078e00ff */
[----:B------:R-:W-:-:S04]  /*0880*/  IMAD.HI.U32 R15, R4, R23, RZ ;  /* 0x00000017040f7227 */ /* 0x000fc800078e00ff */
[----:B------:R-:W-:-:S04]  /*0890*/  IMAD.HI.U32 R4, R4, R25, RZ ;  /* 0x0000001904047227 */ /* 0x000fc800078e00ff */
[----:B------:R-:W-:-:S04]  /*08a0*/  IMAD.HI.U32 R18, R18, R22, RZ ;  /* 0x0000001612127227 */ /* 0x000fc800078e00ff */
[----:B------:R-:W-:Y:S02]  /*08b0*/  IMAD.MOV R5, RZ, RZ, -R5 ;  /* 0x000000ffff057224 */ /* 0x000fe400078e0a05 */
[----:B------:R-:W-:Y:S02]  /*08c0*/  IMAD.MOV R14, RZ, RZ, -R14 ;  /* 0x000000ffff0e7224 */ /* 0x000fe400078e0a0e */
[----:B------:R-:W-:Y:S02]  /*08d0*/  IMAD.MOV R20, RZ, RZ, -R15 ;  /* 0x000000ffff147224 */ /* 0x000fe400078e0a0f */
[----:B------:R-:W-:Y:S02]  /*08e0*/  IMAD.MOV R4, RZ, RZ, -R4 ;  /* 0x000000ffff047224 */ /* 0x000fe400078e0a04 */
[----:B------:R-:W-:Y:S02]  /*08f0*/  IMAD.MOV R18, RZ, RZ, -R18 ;  /* 0x000000ffff127224 */ /* 0x000fe400078e0a12 */
[----:B------:R-:W-:-:S02]  /*0900*/  IMAD R15, R12, R5, R19 ;  /* 0x000000050c0f7224 */ /* 0x000fc400078e0213 */
[C---:B------:R-:W-:Y:S02]  /*0910*/  IMAD R19, R12.reuse, R14, R21 ;  /* 0x0000000e0c137224 */ /* 0x040fe400078e0215 */
[C---:B------:R-:W-:Y:S01]  /*0920*/  IMAD R21, R12.reuse, R20, R23 ;  /* 0x000000140c157224 */ /* 0x040fe200078e0217 */
[C---:B------:R-:W-:Y:S01]  /*0930*/  ISETP.GT.U32.AND P0, PT, R12.reuse, R15, PT ;  /* 0x0000000f0c00720c */ /* 0x040fe20003f04070 */
[C---:B------:R-:W-:Y:S01]  /*0940*/  IMAD R23, R12.reuse, R4, R25 ;  /* 0x000000040c177224 */ /* 0x040fe200078e0219 */
[C---:B------:R-:W-:Y:S01]  /*0950*/  ISETP.GT.U32.AND P1, PT, R12.reuse, R19, PT ;  /* 0x000000130c00720c */ /* 0x040fe20003f24070 */
[----:B------:R-:W-:Y:S01]  /*0960*/  IMAD R14, R13, R18, R22 ;  /* 0x000000120d0e7224 */ /* 0x000fe200078e0216 */
[C---:B------:R-:W-:Y:S01]  /*0970*/  ISETP.GT.U32.AND P2, PT, R12.reuse, R21, PT ;  /* 0x000000150c00720c */ /* 0x040fe20003f44070 */
[C---:B------:R-:W-:Y:S01]  /*0980*/  IMAD.SHL.U32 R18, R11.reuse, 0x2, RZ ;  /* 0x000000020b127824 */ /* 0x040fe200078e00ff */
[----:B------:R-:W-:Y:S01]  /*0990*/  ISETP.GT.U32.AND P3, PT, R12, R23, PT ;  /* 0x000000170c00720c */ /* 0x000fe20003f64070 */
[----:B------:R-:W-:Y:S01]  /*09a0*/  IMAD.SHL.U32 R4, R11, 0x8, RZ ;  /* 0x000000080b047824 */ /* 0x000fe200078e00ff */
[----:B------:R-:W-:Y:S01]  /*09b0*/  ISETP.GT.U32.AND P4, PT, R13, R14, PT ;  /* 0x0000000e0d00720c */ /* 0x000fe20003f84070 */
[----:B------:R-:W-:Y:S01]  /*09c0*/  IMAD.SHL.U32 R5, R11, 0x40, RZ ;  /* 0x000000400b057824 */ /* 0x000fe200078e00ff */
[----:B------:R-:W-:-:S02]  /*09d0*/  SHF.R.U32.HI R25, RZ, 0x2, R11 ;  /* 0x00000002ff197819 */ /* 0x000fc4000001160b */
[----:B------:R-:W-:Y:S01]  /*09e0*/  LOP3.LUT R20, R18, 0x10, RZ, 0xc0, !PT ;  /* 0x0000001012147812 */ /* 0x000fe200078ec0ff */
[--C-:B------:R-:W-:Y:S01]  /*09f0*/  @!P0 IMAD.IADD R15, R15, 0x1, -R12.reuse ;  /* 0x000000010f0f8824 */ /* 0x100fe200078e0a0c */
[----:B------:R-:W-:Y:S01]  /*0a00*/  LOP3.LUT R4, R4, 0x30, RZ, 0xc0, !PT ;  /* 0x0000003004047812 */ /* 0x000fe200078ec0ff */
[--C-:B------:R-:W-:Y:S01]  /*0a10*/  @!P1 IMAD.IADD R19, R19, 0x1, -R12.reuse ;  /* 0x0000000113139824 */ /* 0x100fe200078e0a0c */
[----:B------:R-:W-:Y:S01]  /*0a20*/  LOP3.LUT R27, R20, 0x20, R25, 0xf8, !PT ;  /* 0x00000020141b7812 */ /* 0x000fe200078ef819 */
[--C-:B------:R-:W-:Y:S01]  /*0a30*/  @!P2 IMAD.IADD R21, R21, 0x1, -R12.reuse ;  /* 0x000000011515a824 */ /* 0x100fe200078e0a0c */
[C---:B------:R-:W-:Y:S01]  /*0a40*/  ISETP.GT.U32.AND P0, PT, R12.reuse, R15, PT ;  /* 0x0000000f0c00720c */ /* 0x040fe20003f04070 */
[----:B------:R-:W-:Y:S01]  /*0a50*/  @!P3 IMAD.IADD R23, R23, 0x1, -R12 ;  /* 0x000000011717b824 */ /* 0x000fe200078e0a0c */
[----:B------:R-:W-:Y:S01]  /*0a60*/  ISETP.GT.U32.AND P1, PT, R12, R19, PT ;  /* 0x000000130c00720c */ /* 0x000fe20003f24070 */
[----:B------:R-:W-:Y:S01]  /*0a70*/  @!P4 IMAD.IADD R14, R14, 0x1, -R13 ;  /* 0x000000010e0ec824 */ /* 0x000fe200078e0a0d */
[----:B------:R-:W-:-:S02]  /*0a80*/  ISETP.GT.U32.AND P2, PT, R12, R21, PT ;  /* 0x000000150c00720c */ /* 0x000fc40003f44070 */
[----:B------:R-:W-:Y:S02]  /*0a90*/  ISETP.GT.U32.AND P3, PT, R12, R23, PT ;  /* 0x000000170c00720c */ /* 0x000fe40003f64070 */
[----:B------:R-:W-:Y:S02]  /*0aa0*/  ISETP.GT.U32.AND P4, PT, R13, R14, PT ;  /* 0x0000000e0d00720c */ /* 0x000fe40003f84070 */
[C---:B------:R-:W-:Y:S02]  /*0ab0*/  LOP3.LUT R20, R4.reuse, 0x1c0, R5, 0xf8, !PT ;  /* 0x000001c004147812 */ /* 0x040fe400078ef805 */
[----:B------:R-:W-:Y:S01]  /*0ac0*/  LOP3.LUT R29, R4, 0x600, R29, 0xf8, !PT ;  /* 0x00000600041d7812 */ /* 0x000fe200078ef81d */
[--C-:B------:R-:W-:Y:S01]  /*0ad0*/  @!P0 IMAD.IADD R15, R15, 0x1, -R12.reuse ;  /* 0x000000010f0f8824 */ /* 0x100fe200078e0a0c */
[----:B------:R-:W-:Y:S01]  /*0ae0*/  ISETP.NE.AND P0, PT, R17, RZ, PT ;  /* 0x000000ff1100720c */ /* 0x000fe20003f05270 */
[--C-:B------:R-:W-:Y:S01]  /*0af0*/  @!P1 IMAD.IADD R19, R19, 0x1, -R12.reuse ;  /* 0x0000000113139824 */ /* 0x100fe200078e0a0c */
[----:B------:R-:W-:Y:S01]  /*0b00*/  ISETP.NE.AND P1, PT, R16, RZ, PT ;  /* 0x000000ff1000720c */ /* 0x000fe20003f25270 */
[--C-:B------:R-:W-:Y:S01]  /*0b10*/  @!P2 IMAD.IADD R21, R21, 0x1, -R12.reuse ;  /* 0x000000011515a824 */ /* 0x100fe200078e0a0c */
[----:B------:R-:W-:Y:S01]  /*0b20*/  ISETP.GE.AND P2, PT, R9, RZ, PT ;  /* 0x000000ff0900720c */ /* 0x000fe20003f46270 */
[----:B------:R-:W-:Y:S01]  /*0b30*/  @!P3 IMAD.IADD R23, R23, 0x1, -R12 ;  /* 0x000000011717b824 */ /* 0x000fe200078e0a0c */
[----:B------:R-:W-:Y:S01]  /*0b40*/  ISETP.GE.AND P3, PT, R8, RZ, PT ;  /* 0x000000ff0800720c */ /* 0x000fe20003f66270 */
[----:B------:R-:W-:Y:S01]  /*0b50*/  @!P4 IMAD.IADD R14, R14, 0x1, -R13 ;  /* 0x000000010e0ec824 */ /* 0x000fe200078e0a0d */
[----:B------:R-:W-:Y:S01]  /*0b60*/  ISETP.GE.AND P4, PT, R7, RZ, PT ;  /* 0x000000ff0700720c */ /* 0x000fe20003f86270 */
[----:B------:R-:W-:Y:S01]  /*0b70*/  IMAD.SHL.U32 R4, R11, 0x20, RZ ;  /* 0x000000200b047824 */ /* 0x000fe200078e00ff */
[----:B------:R-:W-:Y:S01]  /*0b80*/  LOP3.LUT R12, RZ, R17, RZ, 0x33, !PT ;  /* 0x00000011ff0c7212 */ /* 0x000fe200078e33ff */
[----:B------:R-:W-:Y:S01]  /*0b90*/  @!P5 IMAD.MOV R23, RZ, RZ, -R23 ;  /* 0x000000ffff17d224 */ /* 0x000fe200078e0a17 */
[----:B------:R-:W-:Y:S01]  /*0ba0*/  LOP3.LUT R27, R20, R27, RZ, 0x3c, !PT ;  /* 0x0000001b141b7212 */ /* 0x000fe200078e3cff */
[----:B------:R-:W-:Y:S01]  /*0bb0*/  @!P6 IMAD.MOV R14, RZ, RZ, -R14 ;  /* 0x000000ffff0ee224 */ /* 0x000fe200078e0a0e */
[----:B------:R-:W-:-:S02]  /*0bc0*/  LOP3.LUT R24, R4, 0x200, RZ, 0xc0, !PT ;  /* 0x0000020004187812 */ /* 0x000fc400078ec0ff */
[----:B------:R-:W-:Y:S01]  /*0bd0*/  @!P1 LOP3.LUT R14, RZ, R16, RZ, 0x33, !PT ;  /* 0x00000010ff0e9212 */ /* 0x000fe200078e33ff */
[----:B------:R-:W-:Y:S01]  /*0be0*/  @!P2 IMAD.MOV R15, RZ, RZ, -R15 ;  /* 0x000000ffff0fa224 */ /* 0x000fe200078e0a0f */
[----:B------:R-:W-:Y:S01]  /*0bf0*/  IADD3 R24, R27, UR4, R24 ;  /* 0x000000041b187c10 */ /* 0x000fe2000fffe018 */
[----:B------:R-:W-:Y:S01]  /*0c00*/  @!P3 IMAD.MOV R19, RZ, RZ, -R19 ;  /* 0x000000ffff13b224 */ /* 0x000fe200078e0a13 */
[----:B------:R-:W-:Y:S01]  /*0c10*/  LOP3.LUT R27, R3, 0x8, RZ, 0xfc, !PT ;  /* 0x00000008031b7812 */ /* 0x000fe200078efcff */
[----:B------:R-:W-:Y:S01]  /*0c20*/  @!P4 IMAD.MOV R21, RZ, RZ, -R21 ;  /* 0x000000ffff15c224 */ /* 0x000fe200078e0a15 */
[C---:B------:R-:W-:Y:S02]  /*0c30*/  SEL R15, R12.reuse, R15, !P0 ;  /* 0x0000000f0c0f7207 */ /* 0x040fe40004000000 */
[----:B------:R-:W-:Y:S02]  /*0c40*/  CS2R R16, SRZ ;  /* 0x0000000000107805 */ /* 0x000fe4000001ff00 */
[C---:B------:R-:W-:Y:S01]  /*0c50*/  SEL R19, R12.reuse, R19, !P0 ;  /* 0x000000130c137207 */ /* 0x040fe20004000000 */
[----:B------:R-:W-:Y:S01]  /*0c60*/  IMAD R57, R27, R38, RZ ;  /* 0x000000261b397224 */ /* 0x000fe200078e02ff */
[C---:B------:R-:W-:Y:S01]  /*0c70*/  SEL R21, R12.reuse, R21, !P0 ;  /* 0x000000150c157207 */ /* 0x040fe20004000000 */
[----:B------:R-:W-:Y:S01]  /*0c80*/  IMAD R15, R15, UR5, RZ ;  /* 0x000000050f0f7c24 */ /* 0x000fe2000f8e02ff */
[----:B------:R-:W-:Y:S01]  /*0c90*/  SEL R12, R12, R23, !P0 ;  /* 0x000000170c0c7207 */ /* 0x000fe20004000000 */
[----:B------:R-:W-:Y:S01]  /*0ca0*/  IMAD R19, R19, UR5, RZ ;  /* 0x0000000513137c24 */ /* 0x000fe2000f8e02ff */
[----:B------:R-:W-:Y:S01]  /*0cb0*/  SHF.R.S32.HI R11, RZ, 0x1f, R40 ;  /* 0x0000001fff0b7819 */ /* 0x000fe20000011428 */
[----:B------:R-:W-:Y:S01]  /*0cc0*/  IMAD R21, R21, UR5, RZ ;  /* 0x0000000515157c24 */ /* 0x000fe2000f8e02ff */
[----:B------:R-:W-:Y:S01]  /*0cd0*/  LEA R36, P0, R15, UR8, 0x1 ;  /* 0x000000080f247c11 */ /* 0x000fe2000f8008ff */
[----:B------:R-:W-:Y:S01]  /*0ce0*/  IMAD R12, R12, UR5, RZ ;  /* 0x000000050c0c7c24 */ /* 0x000fe2000f8e02ff */
[----:B------:R-:W-:Y:S01]  /*0cf0*/  LEA R34, P1, R19, UR8, 0x1 ;  /* 0x0000000813227c11 */ /* 0x000fe2000f8208ff */
[----:B------:R-:W-:Y:S01]  /*0d00*/  ULDC UR5, c[0x0][0x234] ;  /* 0x00008d0000057ab9 */ /* 0x000fe20000000800 */
[----:B------:R-:W-:Y:S01]  /*0d10*/  LEA R32, P2, R21, UR8, 0x1 ;  /* 0x0000000815207c11 */ /* 0x000fe2000f8408ff */
[----:B------:R-:W-:Y:S01]  /*0d20*/  IMAD R14, R14, UR5, RZ ;  /* 0x000000050e0e7c24 */ /* 0x000fe2000f8e02ff */
[----:B------:R-:W-:Y:S01]  /*0d30*/  LEA R30, P3, R12, UR8, 0x1 ;  /* 0x000000080c1e7c11 */ /* 0x000fe2000f8608ff */
[----:B------:R-:W-:Y:S01]  /*0d40*/  IMAD.SHL.U32 R38, R38, 0x20, RZ ;  /* 0x0000002026267824 */ /* 0x000fe200078e00ff */
[----:B------:R-:W-:Y:S01]  /*0d50*/  LOP3.LUT R29, R29, 0x30, R18, 0x78, !PT ;  /* 0x000000301d1d7812 */ /* 0x000fe200078e7812 */
[----:B------:R-:W-:Y:S01]  /*0d60*/  ULDC UR5, c[0x0][0x230] ;  /* 0x00008c0000057ab9 */ /* 0x000fe20000000800 */
[----:B------:R-:W-:-:S02]  /*0d70*/  LOP3.LUT R18, R18, 0x1fe, RZ, 0xc0, !PT ;  /* 0x000001fe12127812 */ /* 0x000fc400078ec0ff */
[----:B------:R-:W-:Y:S02]  /*0d80*/  LOP3.LUT R20, R5, 0x1c0, RZ, 0xc0, !PT ;  /* 0x000001c005147812 */ /* 0x000fe400078ec0ff */
[----:B------:R-:W-:Y:S02]  /*0d90*/  LEA.HI.X.SX32 R37, R15, UR9, 0x1, P0 ;  /* 0x000000090f257c11 */ /* 0x000fe400080f0eff */
[----:B------:R-:W-:Y:S02]  /*0da0*/  LEA.HI.X.SX32 R35, R19, UR9, 0x1, P1 ;  /* 0x0000000913237c11 */ /* 0x000fe400088f0eff */
[----:B------:R-:W-:Y:S02]  /*0db0*/  LEA.HI.X.SX32 R33, R21, UR9, 0x1, P2 ;  /* 0x0000000915217c11 */ /* 0x000fe400090f0eff */
[----:B------:R-:W-:Y:S02]  /*0dc0*/  LEA.HI.X.SX32 R31, R12, UR9, 0x1, P3 ;  /* 0x000000090c1f7c11 */ /* 0x000fe400098f0eff */
[----:B------:R-:W-:-:S02]  /*0dd0*/  LEA.HI R40, R11, R40, RZ, 0x5 ;  /* 0x000000280b287211 */ /* 0x000fc400078f28ff */
[----:B------:R-:W-:Y:S02]  /*0de0*/  LEA R43, P0, R53, UR10, 0x1 ;  /* 0x0000000a352b7c11 */ /* 0x000fe4000f8008ff */
[----:B------:R-:W-:Y:S02]  /*0df0*/  LEA R45, P1, R55, UR10, 0x1 ;  /* 0x0000000a372d7c11 */ /* 0x000fe4000f8208ff */
[----:B------:R-:W-:Y:S02]  /*0e00*/  LEA R47, P2, R57, UR10, 0x1 ;  /* 0x0000000a392f7c11 */ /* 0x000fe4000f8408ff */
[----:B------:R-:W-:Y:S02]  /*0e10*/  LEA R51, P3, R59, UR10, 0x1 ;  /* 0x0000000a3b337c11 */ /* 0x000fe4000f8608ff */
[----:B------:R-:W-:Y:S02]  /*0e20*/  LOP3.LUT R11, R18, 0x30, R25, 0x78, !PT ;  /* 0x00000030120b7812 */ /* 0x000fe400078e7819 */
[----:B------:R-:W-:-:S02]  /*0e30*/  CS2R R18, SRZ ;  /* 0x0000000000127805 */ /* 0x000fc4000001ff00 */
[----:B------:R-:W-:Y:S01]  /*0e40*/  IADD3 R25, R29, UR4, R20 ;  /* 0x000000041d197c10 */ /* 0x000fe2000fffe014 */
[----:B------:R-:W-:Y:S01]  /*0e50*/  IMAD.WIDE R28, R14, 0x2, RZ ;  /* 0x000000020e1c7825 */ /* 0x000fe200078e02ff */
[----:B------:R-:W-:Y:S02]  /*0e60*/  LEA.HI.X.SX32 R53, R53, UR11, 0x1, P0 ;  /* 0x0000000b35357c11 */ /* 0x000fe400080f0eff */
[----:B------:R-:W-:Y:S02]  /*0e70*/  LEA.HI.X.SX32 R55, R55, UR11, 0x1, P1 ;  /* 0x0000000b37377c11 */ /* 0x000fe400088f0eff */
[----:B------:R-:W-:Y:S02]  /*0e80*/  LEA.HI.X.SX32 R57, R57, UR11, 0x1, P2 ;  /* 0x0000000b39397c11 */ /* 0x000fe400090f0eff */
[----:B------:R-:W-:Y:S02]  /*0e90*/  LEA.HI.X.SX32 R59, R59, UR11, 0x1, P3 ;  /* 0x0000000b3b3b7c11 */ /* 0x000fe400098f0eff */
[----:B------:R-:W-:-:S07]  /*0ea0*/  SHF.R.S32.HI R40, RZ, 0x5, R40 ;  /* 0x00000005ff287819 */ /* 0x000fce0000011428 */
.L_x_1:
[----:B------:R-:W-:Y:S02]  /*0eb0*/  ISETP.GE.AND P0, PT, R3, UR5, PT ;  /* 0x0000000503007c0c */ /* 0x000fe4000bf06270 */
[----:B------:R-:W-:Y:S02]  /*0ec0*/  IADD3 R12, P1, R28, R51, RZ ;  /* 0x000000331c0c7210 */ /* 0x000fe40007f3e0ff */
[----:B------:R-:W-:-:S03]  /*0ed0*/  PRMT R22, RZ, 0x7610, R22 ;  /* 0x00007610ff167816 */ /* 0x000fc60000000016 */
[----:B------:R-:W-:Y:S01]  /*0ee0*/  IMAD.X R13, R29, 0x1, R59, P1 ;  /* 0x000000011d0d7824 */ /* 0x000fe200008e063b */
[----:B------:R-:W-:-:S05]  /*0ef0*/  ISETP.GE.AND P1, PT, R27, UR5, PT ;  /* 0x000000051b007c0c */ /* 0x000fca000bf26270 */
[----:B------:R0:W2:Y:S01]  /*0f00*/  @!P0 LDG.E.U16 R22, desc[UR6][R12.64] ;  /* 0x000000060c168981 */ /* 0x0000a2000c1e1500 */
[----:B------:R-:W-:Y:S02]  /*0f10*/  IADD3 R20, P0, R28, R47, RZ ;  /* 0x0000002f1c147210 */ /* 0x000fe40007f1e0ff */
[----:B------:R-:W-:Y:S02]  /*0f20*/  PRMT R42, RZ, 0x7610, R42 ;  /* 0x00007610ff2a7816 */ /* 0x000fe4000000002a */
[----:B------:R-:W-:Y:S01]  /*0f30*/  ISETP.GE.AND P2, PT, R26, UR5, PT ;  /* 0x000000051a007c0c */ /* 0x000fe2000bf46270 */
[----:B------:R-:W-:Y:S01]  /*0f40*/  IMAD.X R21, R29, 0x1, R57, P0 ;  /* 0x000000011d157824 */ /* 0x000fe200000e0639 */
[----:B------:R-:W-:-:S04]  /*0f50*/  IADD3 R14, P0, R28, R45, RZ ;  /* 0x0000002d1c0e7210 */ /* 0x000fc80007f1e0ff */
[----:B------:R1:W3:Y:S01]  /*0f60*/  @!P1 LDG.E.U16 R42, desc[UR6][R20.64] ;  /* 0x00000006142a9981 */ /* 0x0002e2000c1e1500 */
[----:B------:R-:W-:Y:S01]  /*0f70*/  ISETP.GE.AND P1, PT, R2, UR5, PT ;  /* 0x0000000502007c0c */ /* 0x000fe2000bf26270 */
[C---:B------:R-:W-:Y:S01]  /*0f80*/  IMAD.X R15, R29.reuse, 0x1, R55, P0 ;  /* 0x000000011d0f7824 */ /* 0x040fe200000e0637 */
[----:B0-----:R-:W-:Y:S02]  /*0f90*/  IADD3 R12, P0, R28, R43, RZ ;  /* 0x0000002b1c0c7210 */ /* 0x001fe40007f1e0ff */
[----:B------:R-:W-:Y:S02]  /*0fa0*/  PRMT R44, RZ, 0x7610, R44 ;  /* 0x00007610ff2c7816 */ /* 0x000fe4000000002c */
[----:B------:R-:W-:Y:S01]  /*0fb0*/  PRMT R46, RZ, 0x7610, R46 ;  /* 0x00007610ff2e7816 */ /* 0x000fe2000000002e */
[----:B------:R-:W-:-:S03]  /*0fc0*/  IMAD.X R13, R29, 0x1, R53, P0 ;  /* 0x000000011d0d7824 */ /* 0x000fc600000e0635 */
[----:B------:R0:W4:Y:S01]  /*0fd0*/  @!P2 LDG.E.U16 R44, desc[UR6][R14.64] ;  /* 0x000000060e2ca981 */ /* 0x000122000c1e1500 */
[----:B------:R-:W-:-:S03]  /*0fe0*/  ISETP.GE.AND P2, PT, R0, UR5, PT ;  /* 0x0000000500007c0c */ /* 0x000fc6000bf46270 */
[----:B------:R5:W4:Y:S01]  /*0ff0*/  @!P1 LDG.E.U16 R46, desc[UR6][R12.64] ;  /* 0x000000060c2e9981 */ /* 0x000b22000c1e1500 */
[----:B------:R-:W-:Y:S01]  /*1000*/  PRMT R50, RZ, 0x7610, R50 ;  /* 0x00007610ff327816 */ /* 0x000fe20000000032 */
[C---:B-1----:R-:W-:Y:S01]  /*1010*/  IMAD.WIDE R20, R39.reuse, 0x2, R30 ;  /* 0x0000000227147825 */ /* 0x042fe200078e021e */
[----:B------:R-:W-:Y:S01]  /*1020*/  BAR.SYNC.DEFER_BLOCKING 0x0 ;  /* 0x0000000000007b1d */ /* 0x000fe20000010000 */
[----:B------:R-:W-:Y:S02]  /*1030*/  PRMT R52, RZ, 0x7610, R52 ;  /* 0x00007610ff347816 */ /* 0x000fe40000000034 */
[C---:B0-----:R-:W-:Y:S01]  /*1040*/  IMAD.WIDE R14, R39.reuse, 0x2, R32 ;  /* 0x00000002270e7825 */ /* 0x041fe200078e0220 */
[----:B------:R-:W-:Y:S02]  /*1050*/  PRMT R54, RZ, 0x7610, R54 ;  /* 0x00007610ff367816 */ /* 0x000fe40000000036 */
[----:B------:R-:W-:Y:S01]  /*1060*/  PRMT R56, RZ, 0x7610, R56 ;  /* 0x00007610ff387816 */ /* 0x000fe20000000038 */
[----:B-----5:R-:W-:-:S04]  /*1070*/  IMAD.WIDE R12, R39, 0x2, R34 ;  /* 0x00000002270c7825 */ /* 0x020fc800078e0222 */
[----:B------:R-:W-:Y:S01]  /*1080*/  IMAD.WIDE R48, R39, 0x2, R36 ;  /* 0x0000000227307825 */ /* 0x000fe200078e0224 */
[----:B------:R-:W5:Y:S04]  /*1090*/  @!P2 LDG.E.U16 R50, desc[UR6][R20.64] ;  /* 0x000000061432a981 */ /* 0x000f68000c1e1500 */
[----:B------:R-:W5:Y:S04]  /*10a0*/  @!P2 LDG.E.U16 R52, desc[UR6][R14.64] ;  /* 0x000000060e34a981 */ /* 0x000f68000c1e1500 */
[----:B------:R-:W5:Y:S04]  /*10b0*/  @!P2 LDG.E.U16 R54, desc[UR6][R12.64] ;  /* 0x000000060c36a981 */ /* 0x000f68000c1e1500 */
[----:B------:R-:W5:Y:S01]  /*10c0*/  @!P2 LDG.E.U16 R56, desc[UR6][R48.64] ;  /* 0x000000063038a981 */ /* 0x000f62000c1e1500 */
[----:B------:R-:W-:-:S05]  /*10d0*/  VIADD R40, R40, 0xffffffff ;  /* 0xffffffff28287836 */ /* 0x000fca0000000000 */
[----:B------:R-:W-:Y:S01]  /*10e0*/  ISETP.NE.U32.AND P0, PT, R40, RZ, PT ;  /* 0x000000ff2800720c */ /* 0x000fe20003f05070 */
[----:B------:R-:W-:Y:S01]  /*10f0*/  UIADD3 UR5, UR5, -0x20, URZ ;  /* 0xffffffe005057890 */ /* 0x000fe2000fffe03f */
[----:B------:R-:W-:-:S04]  /*1100*/  IMAD.WIDE R36, R41, 0x2, R36 ;  /* 0x0000000229247825 */ /* 0x000fc800078e0224 */
[----:B------:R-:W-:-:S04]  /*1110*/  IMAD.WIDE R34, R41, 0x2, R34 ;  /* 0x0000000229227825 */ /* 0x000fc800078e0222 */
[----:B------:R-:W-:-:S04]  /*1120*/  IMAD.WIDE R32, R41, 0x2, R32 ;  /* 0x0000000229207825 */ /* 0x000fc800078e0220 */
[----:B------:R-:W-:-:S04]  /*1130*/  IMAD.WIDE R30, R41, 0x2, R30 ;  /* 0x00000002291e7825 */ /* 0x000fc800078e021e */
[----:B------:R-:W-:Y:S01]  /*1140*/  IMAD.WIDE R28, R38, 0x2, R28 ;  /* 0x00000002261c7825 */ /* 0x000fe200078e021c */
[----:B--2---:R-:W-:Y:S04]  /*1150*/  STS.U16 [R11+UR4], R22 ;  /* 0x000000160b007988 */ /* 0x004fe80008000404 */
[----:B---3--:R-:W-:Y:S04]  /*1160*/  STS.U16 [R11+UR4+0x200], R42 ;  /* 0x0002002a0b007988 */ /* 0x008fe80008000404 */
[----:B----4-:R-:W-:Y:S04]  /*1170*/  STS.U16 [R11+UR4+0x400], R44 ;  /* 0x0004002c0b007988 */ /* 0x010fe80008000404 */
[----:B------:R-:W-:Y:S04]  /*1180*/  STS.U16 [R11+UR4+0x600], R46 ;  /* 0x0006002e0b007988 */ /* 0x000fe80008000404 */
[----:B-----5:R-:W-:Y:S04]  /*1190*/  STS.U16 [R11+UR4+0x800], R50 ;  /* 0x000800320b007988 */ /* 0x020fe80008000404 */
[----:B------:R-:W-:Y:S04]  /*11a0*/  STS.U16 [R11+UR4+0xa00], R52 ;  /* 0x000a00340b007988 */ /* 0x000fe80008000404 */
[----:B------:R-:W-:Y:S04]  /*11b0*/  STS.U16 [R11+UR4+0xc00], R54 ;  /* 0x000c00360b007988 */ /* 0x000fe80008000404 */
[----:B------:R-:W-:Y:S01]  /*11c0*/  STS.U16 [R11+UR4+0xe00], R56 ;  /* 0x000e00380b007988 */ /* 0x000fe20008000404 */
[----:B------:R-:W-:Y:S06]  /*11d0*/  BAR.SYNC.DEFER_BLOCKING 0x0 ;  /* 0x0000000000007b1d */ /* 0x000fec0000010000 */
[----:B------:R-:W-:Y:S04]  /*11e0*/  LDSM.16.MT88.4 R20, [R24] ;  /* 0x000000001814783b */ /* 0x000fe80000004200 */
[----:B------:R-:W0:Y:S02]  /*11f0*/  LDSM.16.M88.4 R12, [R25+0x800] ;  /* 0x00080000190c783b */ /* 0x000e240000000200 */
[----:B0-----:R-:W-:Y:S02]  /*1200*/  HMMA.16816.F32 R16, R20, R12, R16 ;  /* 0x0000000c1410723c */ /* 0x001fe40000001810 */
[----:B------:R-:W0:-:S15]  /*1210*/  LDSM.16.MT88.4 R20, [R24+0x400] ;  /* 0x000400001814783b */ /* 0x000e1e0000004200 */
[----:B------:R-:W-:-:S07]  /*1220*/  NOP ;  /* 0x0000000000007918 */ /* 0x000fce0000000000 */
[----:B0-----:R-:W-:Y:S01]  /*1230*/  HMMA.16816.F32 R16, R20, R14, R16 ;  /* 0x0000000e1410723c */ /* 0x001fe20000001810 */
[----:B------:R-:W-:-:S08]  /*1240*/  NOP ;  /* 0x0000000000007918 */ /* 0x000fd00000000000 */
[----:B------:R-:W-:-:S15]  /*1250*/  @P0 BRA `(.L_x_1) ;  /* 0xfffffffc00140947 */ /* 0x000fde000383ffff */
[----:B------:R-:W-:Y:S02]  /*1260*/  F2FP.F16.F32.PACK_AB R18, R19, R18 ;  /* 0x000000121312723e */ /* 0x000fe400000000ff */
[----:B------:R-:W-:-:S07]  /*1270*/  F2FP.F16.F32.PACK_AB R12, R17, R16 ;  /* 0x00000010110c723e */ /* 0x000fce00000000ff */
.L_x_0:
[----:B------:R-:W0:Y:S01]  /*1280*/  S2R R11, SR_TID.X ;  /* 0x00000000000b7919 */ /* 0x000e220000002100 */
[----:B------:R-:W1:Y:S01]  /*1290*/  S2UR UR5, SR_CgaCtaId ;  /* 0x00000000000579c3 */ /* 0x000e620000008800 */
[----:B------:R-:W-:Y:S01]  /*12a0*/  LOP3.LUT R4, R4, 0x60, RZ, 0xc0, !PT ;  /* 0x0000006004047812 */ /* 0x000fe200078ec0ff */
[----:B------:R-:W-:-:S06]  /*12b0*/  UMOV UR4, 0x400 ;  /* 0x0000040000047882 */ /* 0x000fcc0000000000 */
[----:B------:R-:W-:Y:S01]  /*12c0*/  BAR.SYNC.DEFER_BLOCKING 0x0 ;  /* 0x0000000000007b1d */ /* 0x000fe20000010000 */
[----:B------:R-:W-:-:S05]  /*12d0*/  LOP3.LUT R14, R5, 0x600, RZ, 0xc0, !PT ;  /* 0x00000600050e7812 */ /* 0x000fca00078ec0ff */
[----:B------:R-:W-:Y:S02]  /*12e0*/  ULDC.64 UR8, c[0x0][0x228] ;  /* 0x00008a0000087ab9 */ /* 0x000fe40000000a00 */
[----:B------:R-:W-:-:S04]  /*12f0*/  ISETP.GE.AND P0, PT, R10, UR8, PT ;  /* 0x000000080a007c0c */ /* 0x000fc8000bf06270 */
[----:B------:R-:W-:Y:S02]  /*1300*/  ISETP.LT.AND P2, PT, R7, UR9, !P0 ;  /* 0x0000000907007c0c */ /* 0x000fe4000c741270 */
[----:B------:R-:W-:Y:S01]  /*1310*/  ISETP.LT.AND P3, PT, R6, UR9, !P0 ;  /* 0x0000000906007c0c */ /* 0x000fe2000c761270 */
[----:B-1----:R-:W-:Y:S01]  /*1320*/  ULEA UR4, UR5, UR4, 0x18 ;  /* 0x0000000405047291 */ /* 0x002fe2000f8ec03f */
[--C-:B0-----:R-:W-:Y:S01]  /*1330*/  SHF.R.S32.HI R2, RZ, 0x7, R11.reuse ;  /* 0x00000007ff027819 */ /* 0x101fe2000001140b */
[----:B------:R-:W-:Y:S01]  /*1340*/  IMAD.SHL.U32 R3, R11, 0x4, RZ ;  /* 0x000000040b037824 */ /* 0x000fe200078e00ff */
[--C-:B------:R-:W-:Y:S02]  /*1350*/  SHF.R.U32.HI R0, RZ, 0x4, R11.reuse ;  /* 0x00000004ff007819 */ /* 0x100fe4000001160b */
[----:B------:R-:W-:Y:S02]  /*1360*/  LOP3.LUT R5, R4, 0x1c, R11, 0xf8, !PT ;  /* 0x0000001c04057812 */ /* 0x000fe400078ef80b */
[----:B------:R-:W-:-:S02]  /*1370*/  SGXT R2, R2, 0x1 ;  /* 0x000000010202781a */ /* 0x000fc40000000200 */
[--C-:B------:R-:W-:Y:S02]  /*1380*/  LOP3.LUT R0, R0, 0x102, R3.reuse, 0xc8, !PT ;  /* 0x0000010200007812 */ /* 0x100fe400078ec803 */
[----:B------:R-:W-:Y:S02]  /*1390*/  LOP3.LUT R5, R5, 0x440, R2, 0x78, !PT ;  /* 0x0000044005057812 */ /* 0x000fe400078e7802 */
[----:B------:R-:W-:Y:S02]  /*13a0*/  LOP3.LUT R3, R14, 0xfc, R3, 0xf8, !PT ;  /* 0x000000fc0e037812 */ /* 0x000fe400078ef803 */
[----:B------:R-:W-:Y:S02]  /*13b0*/  SHF.R.U32.HI R2, RZ, 0x1, R11 ;  /* 0x00000001ff027819 */ /* 0x000fe4000001160b */
[----:B------:R-:W-:Y:S02]  /*13c0*/  LOP3.LUT R5, R0, R5, RZ, 0xfc, !PT ;  /* 0x0000000500057212 */ /* 0x000fe400078efcff */
[----:B------:R-:W-:-:S02]  /*13d0*/  LOP3.LUT R3, R3, 0x60, R2, 0x78, !PT ;  /* 0x0000006003037812 */ /* 0x000fc400078e7802 */
[----:B------:R-:W-:Y:S01]  /*13e0*/  PRMT R4, R12, 0x7632, R4 ;  /* 0x000076320c047816 */ /* 0x000fe20000000004 */
[----:B------:R0:W-:Y:S01]  /*13f0*/  STS.U16 [R5+UR4], R12 ;  /* 0x0000000c05007988 */ /* 0x0001e20008000404 */
[----:B------:R-:W-:Y:S02]  /*1400*/  LOP3.LUT R2, R5, 0x20, RZ, 0x3c, !PT ;  /* 0x0000002005027812 */ /* 0x000fe400078e3cff */
[----:B------:R-:W-:Y:S01]  /*1410*/  PRMT R11, R18, 0x7632, R11 ;  /* 0x00007632120b7816 */ /* 0x000fe2000000000b */
[----:B------:R-:W-:Y:S04]  /*1420*/  STS.U16 [R5+UR4+0x80], R4 ;  /* 0x0000800405007988 */ /* 0x000fe80008000404 */
[----:B------:R-:W-:Y:S04]  /*1430*/  STS.U16 [R2+UR4+0x200], R18 ;  /* 0x0002001202007988 */ /* 0x000fe80008000404 */
[----:B------:R1:W-:Y:S01]  /*1440*/  STS.U16 [R2+UR4+0x280], R11 ;  /* 0x0002800b02007988 */ /* 0x0003e20008000404 */
[----:B------:R-:W-:Y:S06]  /*1450*/  BAR.SYNC.DEFER_BLOCKING 0x0 ;  /* 0x0000000000007b1d */ /* 0x000fec0000010000 */
[----:B------:R-:W2:Y:S04]  /*1460*/  LDS R15, [R3+UR4] ;  /* 0x00000004030f7984 */ /* 0x000ea80008000800 */
[----:B------:R3:W4:Y:S01]  /*1470*/  LDS R17, [R3+UR4+0x100] ;  /* 0x0001000403117984 */ /* 0x0007220008000800 */
[----:B------:R-:W-:-:S02]  /*1480*/  ULDC UR4, c[0x0][0x244] ;  /* 0x0000910000047ab9 */ /* 0x000fc40000000800 */
[----:B------:R-:W-:Y:S01]  /*1490*/  IMAD R0, R10, UR4, RZ ;  /* 0x000000040a007c24 */ /* 0x000fe2000f8e02ff */
[----:B------:R-:W-:-:S04]  /*14a0*/  ULDC.64 UR4, c[0x0][0x220] ;  /* 0x0000880000047ab9 */ /* 0x000fc80000000a00 */
[C---:B0-----:R-:W-:Y:S01]  /*14b0*/  LEA R12, P1, R0.reuse, UR4, 0x1 ;  /* 0x00000004000c7c11 */ /* 0x041fe2000f8208ff */
[----:B------:R-:W-:Y:S02]  /*14c0*/  ULDC UR4, c[0x0][0x248] ;  /* 0x0000920000047ab9 */ /* 0x000fe40000000800 */
[----:B------:R-:W-:Y:S01]  /*14d0*/  IMAD R7, R7, UR4, RZ ;  /* 0x0000000407077c24 */ /* 0x000fe2000f8e02ff */
[----:B------:R-:W-:Y:S01]  /*14e0*/  LEA.HI.X.SX32 R13, R0, UR5, 0x1, P1 ;  /* 0x00000005000d7c11 */ /* 0x000fe200088f0eff */
[----:B------:R-:W-:Y:S01]  /*14f0*/  IMAD R0, R6, UR4, RZ ;  /* 0x0000000406007c24 */ /* 0x000fe2000f8e02ff */
[C---:B------:R-:W-:Y:S01]  /*1500*/  ISETP.LT.AND P1, PT, R8.reuse, UR9, !P0 ;  /* 0x0000000908007c0c */ /* 0x040fe2000c721270 */
[----:B------:R-:W-:Y:S01]  /*1510*/  IMAD R10, R8, UR4, RZ ;  /* 0x00000004080a7c24 */ /* 0x000fe2000f8e02ff */
[C---:B------:R-:W-:Y:S01]  /*1520*/  ISETP.LT.AND P0, PT, R9.reuse, UR9, !P0 ;  /* 0x0000000909007c0c */ /* 0x040fe2000c701270 */
[----:B-1----:R-:W-:Y:S01]  /*1530*/  IMAD R11, R9, UR4, RZ ;  /* 0x00000004090b7c24 */ /* 0x002fe2000f8e02ff */
[----:B------:R-:W-:-:S02]  /*1540*/  LEA R2, P4, R0, R12, 0x1 ;  /* 0x0000000c00027211 */ /* 0x000fc400078808ff */
[CC--:B------:R-:W-:Y:S02]  /*1550*/  LEA R4, P6, R7.reuse, R12.reuse, 0x1 ;  /* 0x0000000c07047211 */ /* 0x0c0fe400078c08ff */
[-C--:B------:R-:W-:Y:S02]  /*1560*/  LEA R6, P5, R10, R12.reuse, 0x1 ;  /* 0x0000000c0a067211 */ /* 0x080fe400078a08ff */
[-C--:B---3--:R-:W-:Y:S02]  /*1570*/  LEA.HI.X.SX32 R3, R0, R13.reuse, 0x1, P4 ;  /* 0x0000000d00037211 */ /* 0x088fe400020f0eff */
[-C--:B------:R-:W-:Y:S02]  /*1580*/  LEA.HI.X.SX32 R5, R7, R13.reuse, 0x1, P6 ;  /* 0x0000000d07057211 */ /* 0x080fe400030f0eff */
[----:B------:R-:W-:Y:S02]  /*1590*/  LEA.HI.X.SX32 R7, R10, R13, 0x1, P5 ;  /* 0x0000000d0a077211 */ /* 0x000fe400028f0eff */
[----:B------:R-:W-:-:S04]  /*15a0*/  LEA R8, P4, R11, R12, 0x1 ;  /* 0x0000000c0b087211 */ /* 0x000fc800078808ff */
[----:B------:R-:W-:Y:S02]  /*15b0*/  LEA.HI.X.SX32 R9, R11, R13, 0x1, P4 ;  /* 0x0000000d0b097211 */ /* 0x000fe400020f0eff */
[----:B--2---:R-:W-:Y:S01]  /*15c0*/  PRMT R0, R15, 0x7632, R0 ;  /* 0x000076320f007816 */ /* 0x004fe20000000000 */
[----:B------:R0:W-:Y:S04]  /*15d0*/  @P3 STG.E.U16 desc[UR6][R2.64], R15 ;  /* 0x0000000f02003986 */ /* 0x0001e8000c101506 */
[----:B------:R0:W-:Y:S04]  /*15e0*/  @P2 STG.E.U16 desc[UR6][R4.64], R0 ;  /* 0x0000000004002986 */ /* 0x0001e8000c101506 */
[----:B----4-:R0:W-:Y:S01]  /*15f0*/  @P1 STG.E.U16 desc[UR6][R6.64], R17 ;  /* 0x0000001106001986 */ /* 0x0101e2000c101506 */
[----:B------:R-:W-:Y:S05]  /*1600*/  @!P0 EXIT ;  /* 0x000000000000894d */ /* 0x000fea0003800000 */
[----:B0-----:R-:W-:-:S05]  /*1610*/  PRMT R4, R17, 0x7632, R4 ;  /* 0x0000763211047816 */ /* 0x001fca0000000004 */
[----:B------:R-:W-:Y:S01]  /*1620*/  STG.E.U16 desc[UR6][R8.64], R4 ;  /* 0x0000000408007986 */ /* 0x000fe2000c101506 */
[----:B------:R-:W-:Y:S05]  /*1630*/  EXIT ;  /* 0x000000000000794d */ /* 0x000fea0003800000 */
.L_x_2:
[----:B------:R-:W-:-:S00]  /*1640*/  BRA `(.L_x_2) ;  /* 0xfffffffc00fc7947 */ /* 0x000fc0000383ffff */
[----:B------:R-:W-:-:S00]  /*1650*/  NOP ;  /* 0x0000000000007918 */ /* 0x000fc00000000000 */
        /* <DEDUP_REMOVED lines=10> */
.L_x_3:


//--------------------- .nv.shared.matmul_kernel  --------------------------
	.section	.nv.shared.matmul_kernel,"aw",@nobits
	.sectionflags	@""
	.align	16
	.zero		1024


//--------------------- .nv.shared.reserved.0     --------------------------
	.section	.nv.shared.reserved.0,"aw",@nobits
	.weak		__nv_reservedSMEM_offset_0_alias
	.size		__nv_reservedSMEM_offset_0_alias, 0, 0
	.other		__nv_reservedSMEM_offset_0_alias,@"STO_CUDA_RESERVED_SHARED STV_DEFAULT"
__nv_reservedSMEM_offset_0_alias:
	.zero		0


//--------------------- .nv.constant0.matmul_kernel --------------------------
	.section	.nv.constant0.matmul_kernel,"a",@progbits
	.sectionflags	@""
	.align	4
.nv.constant0.matmul_kernel:
	.zero		608


//--------------------- SYMBOLS --------------------------

	.type		.nv.reservedSmem.offset0,@object
	.size		.nv.reservedSmem.offset0,0x4
